	.headerflags	@"EF_CUDA_TEXMODE_UNIFIED EF_CUDA_64BIT_ADDRESS EF_CUDA_ACCELERATORS EF_CUDA_SM90 EF_CUDA_VIRTUAL_SM(EF_CUDA_SM90)"
	.elftype	@"ET_EXEC"


//--------------------- .nv.info                  --------------------------
	.section	.nv.info,"",@"SHT_CUDA_INFO"
	.align	4


	//----- nvinfo : EIATTR_REGCOUNT
	.align		4
        /*0000*/ 	.byte	0x04, 0x2f
        /*0002*/ 	.short	(.L_3 - .L_2)
	.align		4
.L_2:
        /*0004*/ 	.word	index@(triton_poi_fused__native_batch_norm_legit_no_training_cat_relu_32)
        /*0008*/ 	.word	0x0000001a


	//----- nvinfo : EIATTR_MIN_STACK_SIZE
	.align		4
.L_3:
        /*000c*/ 	.byte	0x04, 0x12
        /*000e*/ 	.short	(.L_5 - .L_4)
	.align		4
.L_4:
        /*0010*/ 	.word	index@(triton_poi_fused__native_batch_norm_legit_no_training_cat_relu_32)
        /*0014*/ 	.word	0x00000000


	//----- nvinfo : EIATTR_FRAME_SIZE
	.align		4
.L_5:
        /*0018*/ 	.byte	0x04, 0x11
        /*001a*/ 	.short	(.L_7 - .L_6)
	.align		4
.L_6:
        /*001c*/ 	.word	index@(triton_poi_fused__native_batch_norm_legit_no_training_cat_relu_32)
        /*0020*/ 	.word	0x00000000


	//----- nvinfo : EIATTR_MIN_STACK_SIZE
	.align		4
.L_7:
        /*0024*/ 	.byte	0x04, 0x12
        /*0026*/ 	.short	(.L_9 - .L_8)
	.align		4
.L_8:
        /*0028*/ 	.word	index@(triton_poi_fused__native_batch_norm_legit_no_training_cat_relu_32)
        /*002c*/ 	.word	0x00000000
.L_9:


//--------------------- .nv.info.triton_poi_fused__native_batch_norm_legit_no_training_cat_relu_32 --------------------------
	.section	.nv.info.triton_poi_fused__native_batch_norm_legit_no_training_cat_relu_32,"",@"SHT_CUDA_INFO"
	.sectionflags	@""
	.align	4


	//----- nvinfo : EIATTR_CUDA_API_VERSION
	.align		4
        /*0000*/ 	.byte	0x04, 0x37
        /*0002*/ 	.short	(.L_11 - .L_10)
.L_10:
        /*0004*/ 	.word	0x0000007c


	//----- nvinfo : EIATTR_KPARAM_INFO
	.align		4
.L_11:
        /*0008*/ 	.byte	0x04, 0x17
        /*000a*/ 	.short	(.L_13 - .L_12)
.L_12:
        /*000c*/ 	.word	0x00000000
        /*0010*/ 	.short	0x0008
        /*0012*/ 	.short	0x0040
        /*0014*/ 	.byte	0x00, 0xf0, 0x11, 0x00


	//----- nvinfo : EIATTR_KPARAM_INFO
	.align		4
.L_13:
        /*0018*/ 	.byte	0x04, 0x17
        /*001a*/ 	.short	(.L_15 - .L_14)
.L_14:
        /*001c*/ 	.word	0x00000000
        /*0020*/ 	.short	0x0007
        /*0022*/ 	.short	0x0038
        /*0024*/ 	.byte	0x00, 0xf4, 0x21, 0x00


	//----- nvinfo : EIATTR_KPARAM_INFO
	.align		4
.L_15:
        /*0028*/ 	.byte	0x04, 0x17
        /*002a*/ 	.short	(.L_17 - .L_16)
.L_16:
        /*002c*/ 	.word	0x00000000
        /*0030*/ 	.short	0x0006
        /*0032*/ 	.short	0x0030
        /*0034*/ 	.byte	0x00, 0xf4, 0x21, 0x00


	//----- nvinfo : EIATTR_KPARAM_INFO
	.align		4
.L_17:
        /*0038*/ 	.byte	0x04, 0x17
        /*003a*/ 	.short	(.L_19 - .L_18)
.L_18:
        /*003c*/ 	.word	0x00000000
        /*0040*/ 	.short	0x0005
        /*0042*/ 	.short	0x0028
        /*0044*/ 	.byte	0x00, 0xf4, 0x21, 0x00


	//----- nvinfo : EIATTR_KPARAM_INFO
	.align		4
.L_19:
        /*0048*/ 	.byte	0x04, 0x17
        /*004a*/ 	.short	(.L_21 - .L_20)
.L_20:
        /*004c*/ 	.word	0x00000000
        /*0050*/ 	.short	0x0004
        /*0052*/ 	.short	0x0020
        /*0054*/ 	.byte	0x00, 0xf4, 0x21, 0x00


	//----- nvinfo : EIATTR_KPARAM_INFO
	.align		4
.L_21:
        /*0058*/ 	.byte	0x04, 0x17
        /*005a*/ 	.short	(.L_23 - .L_22)
.L_22:
        /*005c*/ 	.word	0x00000000
        /*0060*/ 	.short	0x0003
        /*0062*/ 	.short	0x0018
        /*0064*/ 	.byte	0x00, 0xf4, 0x21, 0x00


	//----- nvinfo : EIATTR_KPARAM_INFO
	.align		4
.L_23:
        /*0068*/ 	.byte	0x04, 0x17
        /*006a*/ 	.short	(.L_25 - .L_24)
.L_24:
        /*006c*/ 	.word	0x00000000
        /*0070*/ 	.short	0x0002
        /*0072*/ 	.short	0x0010
        /*0074*/ 	.byte	0x00, 0xf4, 0x21, 0x00


	//----- nvinfo : EIATTR_KPARAM_INFO
	.align		4
.L_25:
        /*0078*/ 	.byte	0x04, 0x17
        /*007a*/ 	.short	(.L_27 - .L_26)
.L_26:
        /*007c*/ 	.word	0x00000000
        /*0080*/ 	.short	0x0001
        /*0082*/ 	.short	0x0008
        /*0084*/ 	.byte	0x00, 0xf4, 0x21, 0x00


	//----- nvinfo : EIATTR_KPARAM_INFO
	.align		4
.L_27:
        /*0088*/ 	.byte	0x04, 0x17
        /*008a*/ 	.short	(.L_29 - .L_28)
.L_28:
        /*008c*/ 	.word	0x00000000
        /*0090*/ 	.short	0x0000
        /*0092*/ 	.short	0x0000
        /*0094*/ 	.byte	0x00, 0xf4, 0x21, 0x00


	//----- nvinfo : EIATTR_SPARSE_MMA_MASK
	.align		4
.L_29:
        /*0098*/ 	.byte	0x03, 0x50
        /*009a*/ 	.short	0x0000


	//----- nvinfo : EIATTR_MAXREG_COUNT
	.align		4
        /*009c*/ 	.byte	0x03, 0x1b
        /*009e*/ 	.short	0x00ff


	//----- nvinfo : EIATTR_EXIT_INSTR_OFFSETS
	.align		4
        /*00a0*/ 	.byte	0x04, 0x1c
        /*00a2*/ 	.short	(.L_31 - .L_30)


	//   ....[0]....
.L_30:
        /*00a4*/ 	.word	0x00000690


	//   ....[1]....
        /*00a8*/ 	.word	0x000006b0


	//----- nvinfo : EIATTR_REQNTID
	.align		4
.L_31:
        /*00ac*/ 	.byte	0x04, 0x10
        /*00ae*/ 	.short	(.L_33 - .L_32)
.L_32:
        /*00b0*/ 	.word	0x00000080
        /*00b4*/ 	.word	0x00000001
        /*00b8*/ 	.word	0x00000001


	//----- nvinfo : EIATTR_CBANK_PARAM_SIZE
	.align		4
.L_33:
        /*00bc*/ 	.byte	0x03, 0x19
        /*00be*/ 	.short	0x0044


	//----- nvinfo : EIATTR_PARAM_CBANK
	.align		4
        /*00c0*/ 	.byte	0x04, 0x0a
        /*00c2*/ 	.short	(.L_35 - .L_34)
	.align		4
.L_34:
        /*00c4*/ 	.word	index@(.nv.constant0.triton_poi_fused__native_batch_norm_legit_no_training_cat_relu_32)
        /*00c8*/ 	.short	0x0210
        /*00ca*/ 	.short	0x0044


	//----- nvinfo : EIATTR_SW_WAR
	.align		4
.L_35:
        /*00cc*/ 	.byte	0x04, 0x36
        /*00ce*/ 	.short	(.L_37 - .L_36)
.L_36:
        /*00d0*/ 	.word	0x00000008
.L_37:


//--------------------- .nv.callgraph             --------------------------
	.section	.nv.callgraph,"",@"SHT_CUDA_CALLGRAPH"
	.align	4
	.sectionentsize	8
	.align		4
        /*0000*/ 	.word	0x00000000
	.align		4
        /*0004*/ 	.word	0xffffffff
	.align		4
        /*0008*/ 	.word	0x00000000
	.align		4
        /*000c*/ 	.word	0xfffffffe
	.align		4
        /*0010*/ 	.word	0x00000000
	.align		4
        /*0014*/ 	.word	0xfffffffd
	.align		4
        /*0018*/ 	.word	0x00000000
	.align		4
        /*001c*/ 	.word	0xfffffffc


//--------------------- .nv.constant4             --------------------------
	.section	.nv.constant4,"a",@progbits
	.align	8
	.align		8
.nv.constant4:
        /*0000*/ 	.dword	_$_str
	.align		8
        /*0008*/ 	.dword	_$_str_$_2


//--------------------- .text.triton_poi_fused__native_batch_norm_legit_no_training_cat_relu_32 --------------------------
	.section	.text.triton_poi_fused__native_batch_norm_legit_no_training_cat_relu_32,"ax",@progbits
	.align	128
        .global         triton_poi_fused__native_batch_norm_legit_no_training_cat_relu_32
        .type           triton_poi_fused__native_batch_norm_legit_no_training_cat_relu_32,@function
        .size           triton_poi_fused__native_batch_norm_legit_no_training_cat_relu_32,(.L_x_1 - triton_poi_fused__native_batch_norm_legit_no_training_cat_relu_32)
        .other          triton_poi_fused__native_batch_norm_legit_no_training_cat_relu_32,@"STO_CUDA_ENTRY STV_DEFAULT"
triton_poi_fused__native_batch_norm_legit_no_training_cat_relu_32:
.text.triton_poi_fused__native_batch_norm_legit_no_training_cat_relu_32:
[----:B------:R-:W0:Y:S01]  /*0000*/  LDC R1, c[0x0][0x28] ;  /* 0x00000a00ff017b82 */ /* 0x000e220000000800 */
[----:B------:R-:W1:Y:S07]  /*0010*/  S2R R0, SR_TID.X ;  /* 0x0000000000007919 */ /* 0x000e6e0000002100 */
[----:B------:R-:W2:Y:S01]  /*0020*/  LDC.64 R6, c[0x0][0x228] ;  /* 0x00008a00ff067b82 */ /* 0x000ea20000000a00 */
[----:B------:R-:W-:Y:S01]  /*0030*/  IMAD.MOV.U32 R4, RZ, RZ, RZ ;  /* 0x000000ffff047224 */ /* 0x000fe200078e00ff */
[----:B------:R-:W-:Y:S01]  /*0040*/  ULDC.64 UR4, c[0x0][0x208] ;  /* 0x0000820000047ab9 */ /* 0x000fe20000000a00 */
[----:B------:R-:W3:Y:S01]  /*0050*/  S2R R3, SR_CTAID.X ;  /* 0x0000000000037919 */ /* 0x000ee20000002500 */
[----:B------:R-:W-:Y:S01]  /*0060*/  IMAD.MOV.U32 R8, RZ, RZ, RZ ;  /* 0x000000ffff087224 */ /* 0x000fe200078e00ff */
[----:B------:R-:W-:-:S03]  /*0070*/  ULDC.64 UR6, c[0x0][0x218] ;  /* 0x0000860000067ab9 */ /* 0x000fc60000000a00 */
[----:B------:R-:W4:Y:S01]  /*0080*/  LDC.64 R16, c[0x0][0x220] ;  /* 0x00008800ff107b82 */ /* 0x000f220000000a00 */
[----:B-1----:R-:W-:-:S05]  /*0090*/  IMAD.SHL.U32 R0, R0, 0x2, RZ ;  /* 0x0000000200007824 */ /* 0x002fca00078e00ff */
[----:B------:R-:W-:-:S05]  /*00a0*/  LOP3.LUT R0, R0, 0xfe, RZ, 0xc0, !PT ;  /* 0x000000fe00007812 */ /* 0x000fca00078ec0ff */
[----:B---3--:R-:W-:-:S05]  /*00b0*/  IMAD R3, R3, 0x100, R0 ;  /* 0x0000010003037824 */ /* 0x008fca00078e0200 */
[----:B------:R-:W-:Y:S02]  /*00c0*/  SHF.R.S32.HI R2, RZ, 0x1f, R3 ;  /* 0x0000001fff027819 */ /* 0x000fe40000011403 */
[----:B------:R-:W-:Y:S02]  /*00d0*/  ISETP.GE.AND P0, PT, R3, 0x7800, PT ;  /* 0x000078000300780c */ /* 0x000fe40003f06270 */
[----:B------:R-:W-:-:S04]  /*00e0*/  LEA.HI R9, R2, R3, RZ, 0x4 ;  /* 0x0000000302097211 */ /* 0x000fc800078f20ff */
[----:B------:R-:W-:-:S05]  /*00f0*/  SHF.R.S32.HI R5, RZ, 0x4, R9 ;  /* 0x00000004ff057819 */ /* 0x000fca0000011409 */
[----:B------:R-:W-:-:S05]  /*0100*/  IMAD.HI R0, R5, -0x77777777, R4 ;  /* 0x8888888905007827 */ /* 0x000fca00078e0204 */
[----:B------:R-:W-:-:S04]  /*0110*/  SHF.R.U32.HI R11, RZ, 0x1f, R0 ;  /* 0x0000001fff0b7819 */ /* 0x000fc80000011600 */
[----:B------:R-:W-:Y:S01]  /*0120*/  LEA.HI.SX32 R11, R0, R11, 0x18 ;  /* 0x0000000b000b7211 */ /* 0x000fe200078fc2ff */
[----:B------:R-:W-:-:S04]  /*0130*/  IMAD.MOV.U32 R0, RZ, RZ, RZ ;  /* 0x000000ffff007224 */ /* 0x000fc800078e00ff */
[----:B------:R-:W-:-:S04]  /*0140*/  IMAD R15, R11, -0x1e0, R5 ;  /* 0xfffffe200b0f7824 */ /* 0x000fc800078e0205 */
[----:B--2---:R-:W-:-:S05]  /*0150*/  IMAD.WIDE R6, R15, 0x4, R6 ;  /* 0x000000040f067825 */ /* 0x004fca00078e0206 */
[----:B------:R-:W2:Y:S01]  /*0160*/  @!P0 LDG.E.EL R0, desc[UR4][R6.64] ;  /* 0x0000000406008981 */ /* 0x000ea2000c2e1900 */
[----:B------:R-:W-:-:S03]  /*0170*/  IMAD.MOV.U32 R2, RZ, RZ, RZ ;  /* 0x000000ffff027224 */ /* 0x000fc600078e00ff */
[----:B------:R1:W3:Y:S01]  /*0180*/  @!P0 LDG.E.EL R8, desc[UR4][R6.64] ;  /* 0x0000000406088981 */ /* 0x0002e2000c2e1900 */
[----:B------:R-:W-:-:S05]  /*0190*/  IMAD.HI R2, R3, -0x77777777, R2 ;  /* 0x8888888903027827 */ /* 0x000fca00078e0202 */
[----:B------:R-:W-:Y:S02]  /*01a0*/  SHF.R.U32.HI R5, RZ, 0x1f, R2 ;  /* 0x0000001fff057819 */ /* 0x000fe40000011602 */
[----:B------:R-:W-:Y:S02]  /*01b0*/  LOP3.LUT R9, R9, 0xfffffff0, RZ, 0xc0, !PT ;  /* 0xfffffff009097812 */ /* 0x000fe400078ec0ff */
[----:B------:R-:W-:Y:S02]  /*01c0*/  LEA.HI.SX32 R2, R2, R5, 0x14 ;  /* 0x0000000502027211 */ /* 0x000fe400078fa2ff */
[----:B------:R-:W5:Y:S01]  /*01d0*/  LDC.64 R4, c[0x0][0x210] ;  /* 0x00008400ff047b82 */ /* 0x000f620000000a00 */
[----:B------:R-:W-:Y:S01]  /*01e0*/  IADD3 R9, R3, -R9, RZ ;  /* 0x8000000903097210 */ /* 0x000fe20007ffe0ff */
[----:B------:R-:W-:Y:S02]  /*01f0*/  IMAD.SHL.U32 R10, R15, 0x10, RZ ;  /* 0x000000100f0a7824 */ /* 0x000fe400078e00ff */
[----:B------:R-:W-:Y:S01]  /*0200*/  IMAD.SHL.U32 R11, R2, 0x200, RZ ;  /* 0x00000200020b7824 */ /* 0x000fe200078e00ff */
[----:B------:R-:W-:-:S04]  /*0210*/  SHF.R.S32.HI R12, RZ, 0x1f, R9 ;  /* 0x0000001fff0c7819 */ /* 0x000fc80000011409 */
[--C-:B------:R-:W-:Y:S02]  /*0220*/  IADD3 R9, P1, P2, R10, R9, R11.reuse ;  /* 0x000000090a097210 */ /* 0x100fe40007a3e00b */
[----:B------:R-:W-:Y:S02]  /*0230*/  SHF.R.S32.HI R11, RZ, 0x1f, R11 ;  /* 0x0000001fff0b7819 */ /* 0x000fe4000001140b */
[----:B------:R-:W-:Y:S01]  /*0240*/  SHF.R.S32.HI R10, RZ, 0x1f, R10 ;  /* 0x0000001fff0a7819 */ /* 0x000fe2000001140a */
[----:B-1----:R-:W-:-:S03]  /*0250*/  IMAD R7, R2, -0x1e00, R3 ;  /* 0xffffe20002077824 */ /* 0x002fc600078e0203 */
[----:B------:R-:W-:Y:S02]  /*0260*/  IADD3.X R6, R10, R12, R11, P1, P2 ;  /* 0x0000000c0a067210 */ /* 0x000fe40000fe440b */
[----:B------:R-:W1:Y:S01]  /*0270*/  LDC.64 R12, c[0x0][0x230] ;  /* 0x00008c00ff0c7b82 */ /* 0x000e620000000a00 */
[C---:B------:R-:W-:Y:S01]  /*0280*/  ISETP.GE.AND P2, PT, R15.reuse, 0x1c0, PT ;  /* 0x000001c00f00780c */ /* 0x040fe20003f46270 */
[----:B------:R-:W-:Y:S01]  /*0290*/  IMAD R7, R2, 0x1c00, R7 ;  /* 0x00001c0002077824 */ /* 0x000fe200078e0207 */
[----:B------:R-:W-:-:S05]  /*02a0*/  ISETP.GT.AND P1, PT, R15, 0x1bf, !P0 ;  /* 0x000001bf0f00780c */ /* 0x000fca0004724270 */
[----:B------:R-:W1:Y:S01]  /*02b0*/  LDC.64 R10, c[0x0][0x238] ;  /* 0x00008e00ff0a7b82 */ /* 0x000e620000000a00 */
[----:B------:R-:W-:Y:S02]  /*02c0*/  ISETP.LT.AND P4, PT, R3, 0x7800, !P2 ;  /* 0x000078000300780c */ /* 0x000fe40005781270 */
[----:B------:R-:W-:Y:S01]  /*02d0*/  LEA R18, P3, R9, UR6, 0x2 ;  /* 0x0000000609127c11 */ /* 0x000fe2000f8610ff */
[----:B-----5:R-:W-:Y:S01]  /*02e0*/  IMAD.WIDE R22, R7, 0x4, R4 ;  /* 0x0000000407167825 */ /* 0x020fe200078e0204 */
[----:B------:R-:W-:Y:S02]  /*02f0*/  CS2R R4, SRZ ;  /* 0x0000000000047805 */ /* 0x000fe4000001ff00 */
[----:B------:R-:W-:Y:S02]  /*0300*/  LEA.HI.X R19, R9, UR7, R6, 0x2, P3 ;  /* 0x0000000709137c11 */ /* 0x000fe400098f1406 */
[----:B------:R-:W-:Y:S01]  /*0310*/  CS2R R6, SRZ ;  /* 0x0000000000067805 */ /* 0x000fe2000001ff00 */
[----:B------:R-:W-:Y:S01]  /*0320*/  HFMA2.MMA R2, -RZ, RZ, 0, 0 ;  /* 0x00000000ff027435 */ /* 0x000fe200000001ff */
[----:B------:R-:W-:Y:S01]  /*0330*/  IMAD.MOV.U32 R9, RZ, RZ, RZ ;  /* 0x000000ffff097224 */ /* 0x000fe200078e00ff */
[----:B------:R-:W5:Y:S01]  /*0340*/  @P1 LDG.E.64 R4, desc[UR4][R18.64+-0x7000] ;  /* 0xff90000412041981 */ /* 0x000f62000c1e1b00 */
[----:B----4-:R-:W-:-:S03]  /*0350*/  IMAD.WIDE R16, R15, 0x4, R16 ;  /* 0x000000040f107825 */ /* 0x010fc600078e0210 */
[----:B------:R4:W5:Y:S01]  /*0360*/  @P4 LDG.E.64 R6, desc[UR4][R22.64] ;  /* 0x0000000416064981 */ /* 0x000962000c1e1b00 */
[----:B-1----:R-:W-:-:S03]  /*0370*/  IMAD.WIDE R12, R15, 0x4, R12 ;  /* 0x000000040f0c7825 */ /* 0x002fc600078e020c */
[----:B------:R-:W5:Y:S04]  /*0380*/  @!P0 LDG.E.EL R9, desc[UR4][R16.64] ;  /* 0x0000000410098981 */ /* 0x000f68000c2e1900 */
[----:B------:R1:W5:Y:S01]  /*0390*/  @!P0 LDG.E.EL R2, desc[UR4][R16.64] ;  /* 0x0000000410028981 */ /* 0x000362000c2e1900 */
[----:B0-----:R-:W-:Y:S01]  /*03a0*/  IMAD.WIDE R20, R15, 0x4, R10 ;  /* 0x000000040f147825 */ /* 0x001fe200078e020a */
[----:B------:R-:W-:Y:S02]  /*03b0*/  CS2R R14, SRZ ;  /* 0x00000000000e7805 */ /* 0x000fe4000001ff00 */
[----:B------:R-:W-:-:S04]  /*03c0*/  CS2R R10, SRZ ;  /* 0x00000000000a7805 */ /* 0x000fc8000001ff00 */
[----:B------:R-:W5:Y:S01]  /*03d0*/  @!P0 LDG.E.EL R14, desc[UR4][R12.64] ;  /* 0x000000040c0e8981 */ /* 0x000f62000c2e1900 */
[----:B----4-:R-:W-:Y:S01]  /*03e0*/  IMAD.MOV.U32 R22, RZ, RZ, 0x3e800000 ;  /* 0x3e800000ff167424 */ /* 0x010fe200078e00ff */
[----:B-1----:R-:W0:Y:S02]  /*03f0*/  LDC.64 R16, c[0x0][0x240] ;  /* 0x00009000ff107b82 */ /* 0x002e240000000a00 */
[----:B------:R1:W4:Y:S04]  /*0400*/  @!P0 LDG.E.EL R15, desc[UR4][R12.64] ;  /* 0x000000040c0f8981 */ /* 0x000328000c2e1900 */
[----:B------:R-:W4:Y:S04]  /*0410*/  @!P0 LDG.E.EL R11, desc[UR4][R20.64] ;  /* 0x00000004140b8981 */ /* 0x000f28000c2e1900 */
[----:B------:R-:W4:Y:S01]  /*0420*/  @!P0 LDG.E.EL R10, desc[UR4][R20.64] ;  /* 0x00000004140a8981 */ /* 0x000f22000c2e1900 */
[----:B-1----:R-:W1:Y:S01]  /*0430*/  LDC.64 R12, c[0x0][0x248] ;  /* 0x00009200ff0c7b82 */ /* 0x002e620000000a00 */
[----:B0-----:R-:W-:-:S04]  /*0440*/  IMAD.WIDE R16, R3, 0x4, R16 ;  /* 0x0000000403107825 */ /* 0x001fc800078e0210 */
[----:B-1----:R-:W-:-:S04]  /*0450*/  IMAD.WIDE R12, R3, 0x4, R12 ;  /* 0x00000004030c7825 */ /* 0x002fc800078e020c */
[----:B--2---:R-:W-:-:S04]  /*0460*/  FADD R0, R0, 9.9999997473787516356e-06 ;  /* 0x3727c5ac00007421 */ /* 0x004fc80000000000 */
[----:B------:R-:W0:Y:S01]  /*0470*/  MUFU.SQRT R18, R0 ;  /* 0x0000000000127308 */ /* 0x000e220000002000 */
[----:B---3--:R-:W-:-:S07]  /*0480*/  FADD R8, R8, 9.9999997473787516356e-06 ;  /* 0x3727c5ac08087421 */ /* 0x008fce0000000000 */
[----:B------:R-:W1:Y:S01]  /*0490*/  MUFU.SQRT R19, R8 ;  /* 0x0000000800137308 */ /* 0x000e620000002000 */
[C---:B0-----:R-:W-:Y:S02]  /*04a0*/  FSETP.GT.AND P6, PT, R18.reuse, 8.50705917302346158658e+37, PT ;  /* 0x7e8000001200780b */ /* 0x041fe40003fc4000 */
[----:B------:R-:W-:Y:S02]  /*04b0*/  FSETP.GEU.AND P3, PT, R18, 1.175494350822287508e-38, PT ;  /* 0x008000001200780b */ /* 0x000fe40003f6e000 */
[----:B------:R-:W-:Y:S02]  /*04c0*/  FSEL R23, R22, 1, P6 ;  /* 0x3f80000016177808 */ /* 0x000fe40003000000 */
[----:B-1----:R-:W-:-:S07]  /*04d0*/  FSETP.GT.AND P5, PT, R19, 8.50705917302346158658e+37, PT ;  /* 0x7e8000001300780b */ /* 0x002fce0003fa4000 */
[----:B------:R-:W-:Y:S01]  /*04e0*/  @P6 FMUL R18, R18, 0.25 ;  /* 0x3e80000012126820 */ /* 0x000fe20000400000 */
[----:B------:R-:W-:-:S03]  /*04f0*/  FSETP.GEU.AND P6, PT, R19, 1.175494350822287508e-38, PT ;  /* 0x008000001300780b */ /* 0x000fc60003fce000 */
[----:B------:R-:W-:Y:S02]  /*0500*/  @!P3 FMUL R18, R18, 16777216 ;  /* 0x4b8000001212b820 */ /* 0x000fe40000400000 */
[----:B------:R-:W-:-:S08]  /*0510*/  @P5 FMUL R19, R19, 0.25 ;  /* 0x3e80000013135820 */ /* 0x000fd00000400000 */
[----:B------:R-:W-:Y:S01]  /*0520*/  @!P6 FMUL R19, R19, 16777216 ;  /* 0x4b8000001313e820 */ /* 0x000fe20000400000 */
[----:B------:R-:W0:Y:S01]  /*0530*/  MUFU.RCP R18, R18 ;  /* 0x0000001200127308 */ /* 0x000e220000001000 */
[----:B------:R-:W-:-:S07]  /*0540*/  FSEL R0, R22, 1, P5 ;  /* 0x3f80000016007808 */ /* 0x000fce0002800000 */
[----:B------:R-:W1:Y:S01]  /*0550*/  MUFU.RCP R19, R19 ;  /* 0x0000001300137308 */ /* 0x000e620000001000 */
[----:B------:R-:W-:Y:S01]  /*0560*/  @!P3 FMUL R23, R23, 16777216 ;  /* 0x4b8000001717b820 */ /* 0x000fe20000400000 */
[----:B------:R-:W-:Y:S01]  /*0570*/  @!P6 FMUL R0, R0, 16777216 ;  /* 0x4b8000000000e820 */ /* 0x000fe20000400000 */
[----:B-----5:R-:W-:Y:S02]  /*0580*/  SEL R6, R6, RZ, P4 ;  /* 0x000000ff06067207 */ /* 0x020fe40002000000 */
[----:B------:R-:W-:Y:S02]  /*0590*/  SEL R7, R7, RZ, P4 ;  /* 0x000000ff07077207 */ /* 0x000fe40002000000 */
[----:B------:R-:W-:Y:S02]  /*05a0*/  @P2 SEL R6, R4, RZ, P1 ;  /* 0x000000ff04062207 */ /* 0x000fe40000800000 */
[----:B------:R-:W-:Y:S01]  /*05b0*/  @P2 SEL R7, R5, RZ, P1 ;  /* 0x000000ff05072207 */ /* 0x000fe20000800000 */
[----:B0-----:R-:W-:-:S02]  /*05c0*/  FMUL R18, R18, R23 ;  /* 0x0000001712127220 */ /* 0x001fc40000400000 */
[----:B------:R-:W-:Y:S01]  /*05d0*/  FADD R9, R6, -R9 ;  /* 0x8000000906097221 */ /* 0x000fe20000000000 */
[----:B-1----:R-:W-:Y:S01]  /*05e0*/  FMUL R19, R19, R0 ;  /* 0x0000000013137220 */ /* 0x002fe20000400000 */
[----:B------:R-:W-:Y:S02]  /*05f0*/  FADD R2, R7, -R2 ;  /* 0x8000000207027221 */ /* 0x000fe40000000000 */
[----:B------:R-:W-:Y:S02]  /*0600*/  FMUL R18, R9, R18 ;  /* 0x0000001209127220 */ /* 0x000fe40000400000 */
[----:B------:R-:W-:Y:S01]  /*0610*/  FMUL R19, R2, R19 ;  /* 0x0000001302137220 */ /* 0x000fe20000400000 */
[----:B------:R0:W-:Y:S01]  /*0620*/  @!P0 STG.E.64 desc[UR4][R16.64], R6 ;  /* 0x0000000610008986 */ /* 0x0001e2000c101b04 */
[----:B----4-:R-:W-:Y:S02]  /*0630*/  FFMA R11, R18, R14, R11 ;  /* 0x0000000e120b7223 */ /* 0x010fe4000000000b */
[----:B------:R-:W-:-:S03]  /*0640*/  FFMA R10, R19, R15, R10 ;  /* 0x0000000f130a7223 */ /* 0x000fc6000000000a */
[C---:B------:R-:W-:Y:S02]  /*0650*/  FSETP.GEU.AND P1, PT, R11.reuse, RZ, PT ;  /* 0x000000ff0b00720b */ /* 0x040fe40003f2e000 */
[C---:B------:R-:W-:Y:S02]  /*0660*/  FSETP.GEU.AND P2, PT, R10.reuse, RZ, PT ;  /* 0x000000ff0a00720b */ /* 0x040fe40003f4e000 */
[----:B------:R-:W-:Y:S02]  /*0670*/  FSEL R2, R11, RZ, P1 ;  /* 0x000000ff0b027208 */ /* 0x000fe40000800000 */
[----:B------:R-:W-:Y:S01]  /*0680*/  FSEL R3, R10, RZ, P2 ;  /* 0x000000ff0a037208 */ /* 0x000fe20001000000 */
[----:B0-----:R-:W-:Y:S08]  /*0690*/  @P0 EXIT ;  /* 0x000000000000094d */ /* 0x001ff00003800000 */
[----:B------:R-:W-:Y:S01]  /*06a0*/  STG.E.64 desc[UR4][R12.64], R2 ;  /* 0x000000020c007986 */ /* 0x000fe2000c101b04 */
[----:B------:R-:W-:Y:S05]  /*06b0*/  EXIT ;  /* 0x000000000000794d */ /* 0x000fea0003800000 */
.L_x_0:
[----:B------:R-:W-:-:S00]  /*06c0*/  BRA `(.L_x_0) ;  /* 0xfffffffc00fc7947 */ /* 0x000fc0000383ffff */
[----:B------:R-:W-:-:S00]  /*06d0*/  NOP ;  /* 0x0000000000007918 */ /* 0x000fc00000000000 */
        /* <DEDUP_REMOVED lines=10> */
.L_x_1:


//--------------------- .nv.global.init           --------------------------
	.section	.nv.global.init,"aw",@progbits
.nv.global.init:
	.type		_$_str,@object
	.size		_$_str,(_$_str_$_2 - _$_str)
_$_str:
        /*0000*/ 	.byte	0x5f, 0x5f, 0x43, 0x55, 0x44, 0x41, 0x5f, 0x46, 0x54, 0x5a, 0x00
	.type		_$_str_$_2,@object
	.size		_$_str_$_2,(.L_1 - _$_str_$_2)
_$_str_$_2:
        /*000b*/ 	.byte	0x5f, 0x5f, 0x43, 0x55, 0x44, 0x41, 0x5f, 0x50, 0x52, 0x45, 0x43, 0x5f, 0x53, 0x51, 0x52, 0x54
        /*001b*/ 	.byte	0x00
.L_1:


//--------------------- .nv.constant0.triton_poi_fused__native_batch_norm_legit_no_training_cat_relu_32 --------------------------
	.section	.nv.constant0.triton_poi_fused__native_batch_norm_legit_no_training_cat_relu_32,"a",@progbits
	.sectionflags	@""
	.align	4
.nv.constant0.triton_poi_fused__native_batch_norm_legit_no_training_cat_relu_32:
	.zero		596
